	.headerflags	@"EF_CUDA_TEXMODE_UNIFIED EF_CUDA_64BIT_ADDRESS EF_CUDA_ACCELERATORS EF_CUDA_SM90 EF_CUDA_VIRTUAL_SM(EF_CUDA_SM90)"
	.elftype	@"ET_EXEC"


//--------------------- .nv.info                  --------------------------
	.section	.nv.info,"",@"SHT_CUDA_INFO"
	.align	4


	//----- nvinfo : EIATTR_REGCOUNT
	.align		4
        /*0000*/ 	.byte	0x04, 0x2f
        /*0002*/ 	.short	(.L_3 - .L_2)
	.align		4
.L_2:
        /*0004*/ 	.word	index@(triton_poi_fused__native_batch_norm_legit_no_training_mul_sigmoid_10)
        /*0008*/ 	.word	0x00000011


	//----- nvinfo : EIATTR_MIN_STACK_SIZE
	.align		4
.L_3:
        /*000c*/ 	.byte	0x04, 0x12
        /*000e*/ 	.short	(.L_5 - .L_4)
	.align		4
.L_4:
        /*0010*/ 	.word	index@(triton_poi_fused__native_batch_norm_legit_no_training_mul_sigmoid_10)
        /*0014*/ 	.word	0x00000000


	//----- nvinfo : EIATTR_FRAME_SIZE
	.align		4
.L_5:
        /*0018*/ 	.byte	0x04, 0x11
        /*001a*/ 	.short	(.L_7 - .L_6)
	.align		4
.L_6:
        /*001c*/ 	.word	index@(triton_poi_fused__native_batch_norm_legit_no_training_mul_sigmoid_10)
        /*0020*/ 	.word	0x00000000


	//----- nvinfo : EIATTR_MIN_STACK_SIZE
	.align		4
.L_7:
        /*0024*/ 	.byte	0x04, 0x12
        /*0026*/ 	.short	(.L_9 - .L_8)
	.align		4
.L_8:
        /*0028*/ 	.word	index@(triton_poi_fused__native_batch_norm_legit_no_training_mul_sigmoid_10)
        /*002c*/ 	.word	0x00000000
.L_9:


//--------------------- .nv.info.triton_poi_fused__native_batch_norm_legit_no_training_mul_sigmoid_10 --------------------------
	.section	.nv.info.triton_poi_fused__native_batch_norm_legit_no_training_mul_sigmoid_10,"",@"SHT_CUDA_INFO"
	.sectionflags	@""
	.align	4


	//----- nvinfo : EIATTR_CUDA_API_VERSION
	.align		4
        /*0000*/ 	.byte	0x04, 0x37
        /*0002*/ 	.short	(.L_11 - .L_10)
.L_10:
        /*0004*/ 	.word	0x0000007c


	//----- nvinfo : EIATTR_KPARAM_INFO
	.align		4
.L_11:
        /*0008*/ 	.byte	0x04, 0x17
        /*000a*/ 	.short	(.L_13 - .L_12)
.L_12:
        /*000c*/ 	.word	0x00000000
        /*0010*/ 	.short	0x0006
        /*0012*/ 	.short	0x0030
        /*0014*/ 	.byte	0x00, 0xf0, 0x11, 0x00


	//----- nvinfo : EIATTR_KPARAM_INFO
	.align		4
.L_13:
        /*0018*/ 	.byte	0x04, 0x17
        /*001a*/ 	.short	(.L_15 - .L_14)
.L_14:
        /*001c*/ 	.word	0x00000000
        /*0020*/ 	.short	0x0005
        /*0022*/ 	.short	0x0028
        /*0024*/ 	.byte	0x00, 0xf4, 0x21, 0x00


	//----- nvinfo : EIATTR_KPARAM_INFO
	.align		4
.L_15:
        /*0028*/ 	.byte	0x04, 0x17
        /*002a*/ 	.short	(.L_17 - .L_16)
.L_16:
        /*002c*/ 	.word	0x00000000
        /*0030*/ 	.short	0x0004
        /*0032*/ 	.short	0x0020
        /*0034*/ 	.byte	0x00, 0xf4, 0x21, 0x00


	//----- nvinfo : EIATTR_KPARAM_INFO
	.align		4
.L_17:
        /*0038*/ 	.byte	0x04, 0x17
        /*003a*/ 	.short	(.L_19 - .L_18)
.L_18:
        /*003c*/ 	.word	0x00000000
        /*0040*/ 	.short	0x0003
        /*0042*/ 	.short	0x0018
        /*0044*/ 	.byte	0x00, 0xf4, 0x21, 0x00


	//----- nvinfo : EIATTR_KPARAM_INFO
	.align		4
.L_19:
        /*0048*/ 	.byte	0x04, 0x17
        /*004a*/ 	.short	(.L_21 - .L_20)
.L_20:
        /*004c*/ 	.word	0x00000000
        /*0050*/ 	.short	0x0002
        /*0052*/ 	.short	0x0010
        /*0054*/ 	.byte	0x00, 0xf4, 0x21, 0x00


	//----- nvinfo : EIATTR_KPARAM_INFO
	.align		4
.L_21:
        /*0058*/ 	.byte	0x04, 0x17
        /*005a*/ 	.short	(.L_23 - .L_22)
.L_22:
        /*005c*/ 	.word	0x00000000
        /*0060*/ 	.short	0x0001
        /*0062*/ 	.short	0x0008
        /*0064*/ 	.byte	0x00, 0xf4, 0x21, 0x00


	//----- nvinfo : EIATTR_KPARAM_INFO
	.align		4
.L_23:
        /*0068*/ 	.byte	0x04, 0x17
        /*006a*/ 	.short	(.L_25 - .L_24)
.L_24:
        /*006c*/ 	.word	0x00000000
        /*0070*/ 	.short	0x0000
        /*0072*/ 	.short	0x0000
        /*0074*/ 	.byte	0x00, 0xf4, 0x21, 0x00


	//----- nvinfo : EIATTR_SPARSE_MMA_MASK
	.align		4
.L_25:
        /*0078*/ 	.byte	0x03, 0x50
        /*007a*/ 	.short	0x0000


	//----- nvinfo : EIATTR_MAXREG_COUNT
	.align		4
        /*007c*/ 	.byte	0x03, 0x1b
        /*007e*/ 	.short	0x00ff


	//----- nvinfo : EIATTR_EXIT_INSTR_OFFSETS
	.align		4
        /*0080*/ 	.byte	0x04, 0x1c
        /*0082*/ 	.short	(.L_27 - .L_26)


	//   ....[0]....
.L_26:
        /*0084*/ 	.word	0x00000520


	//----- nvinfo : EIATTR_REQNTID
	.align		4
.L_27:
        /*0088*/ 	.byte	0x04, 0x10
        /*008a*/ 	.short	(.L_29 - .L_28)
.L_28:
        /*008c*/ 	.word	0x00000100
        /*0090*/ 	.word	0x00000001
        /*0094*/ 	.word	0x00000001


	//----- nvinfo : EIATTR_CBANK_PARAM_SIZE
	.align		4
.L_29:
        /*0098*/ 	.byte	0x03, 0x19
        /*009a*/ 	.short	0x0034


	//----- nvinfo : EIATTR_PARAM_CBANK
	.align		4
        /*009c*/ 	.byte	0x04, 0x0a
        /*009e*/ 	.short	(.L_31 - .L_30)
	.align		4
.L_30:
        /*00a0*/ 	.word	index@(.nv.constant0.triton_poi_fused__native_batch_norm_legit_no_training_mul_sigmoid_10)
        /*00a4*/ 	.short	0x0210
        /*00a6*/ 	.short	0x0034


	//----- nvinfo : EIATTR_SW_WAR
	.align		4
.L_31:
        /*00a8*/ 	.byte	0x04, 0x36
        /*00aa*/ 	.short	(.L_33 - .L_32)
.L_32:
        /*00ac*/ 	.word	0x00000008
.L_33:


//--------------------- .nv.callgraph             --------------------------
	.section	.nv.callgraph,"",@"SHT_CUDA_CALLGRAPH"
	.align	4
	.sectionentsize	8
	.align		4
        /*0000*/ 	.word	0x00000000
	.align		4
        /*0004*/ 	.word	0xffffffff
	.align		4
        /*0008*/ 	.word	0x00000000
	.align		4
        /*000c*/ 	.word	0xfffffffe
	.align		4
        /*0010*/ 	.word	0x00000000
	.align		4
        /*0014*/ 	.word	0xfffffffd
	.align		4
        /*0018*/ 	.word	0x00000000
	.align		4
        /*001c*/ 	.word	0xfffffffc


//--------------------- .nv.constant4             --------------------------
	.section	.nv.constant4,"a",@progbits
	.align	8
	.align		8
.nv.constant4:
        /*0000*/ 	.dword	_$_str
	.align		8
        /*0008*/ 	.dword	_$_str_$_2


//--------------------- .text.triton_poi_fused__native_batch_norm_legit_no_training_mul_sigmoid_10 --------------------------
	.section	.text.triton_poi_fused__native_batch_norm_legit_no_training_mul_sigmoid_10,"ax",@progbits
	.align	128
        .global         triton_poi_fused__native_batch_norm_legit_no_training_mul_sigmoid_10
        .type           triton_poi_fused__native_batch_norm_legit_no_training_mul_sigmoid_10,@function
        .size           triton_poi_fused__native_batch_norm_legit_no_training_mul_sigmoid_10,(.L_x_1 - triton_poi_fused__native_batch_norm_legit_no_training_mul_sigmoid_10)
        .other          triton_poi_fused__native_batch_norm_legit_no_training_mul_sigmoid_10,@"STO_CUDA_ENTRY STV_DEFAULT"
triton_poi_fused__native_batch_norm_legit_no_training_mul_sigmoid_10:
.text.triton_poi_fused__native_batch_norm_legit_no_training_mul_sigmoid_10:
[----:B------:R-:W-:Y:S01]  /*0000*/  LDC R1, c[0x0][0x28] ;  /* 0x00000a00ff017b82 */ /* 0x000fe20000000800 */
[----:B------:R-:W1:Y:S07]  /*0010*/  S2R R0, SR_TID.X ;  /* 0x0000000000007919 */ /* 0x000e6e0000002100 */
[----:B------:R-:W2:Y:S01]  /*0020*/  LDC.64 R2, c[0x0][0x228] ;  /* 0x00008a00ff027b82 */ /* 0x000ea20000000a00 */
[----:B------:R-:W-:Y:S01]  /*0030*/  ULDC.64 UR4, c[0x0][0x208] ;  /* 0x0000820000047ab9 */ /* 0x000fe20000000a00 */
[----:B------:R-:W3:Y:S06]  /*0040*/  S2R R5, SR_CTAID.X ;  /* 0x0000000000057919 */ /* 0x000eec0000002500 */
[----:B------:R-:W4:Y:S08]  /*0050*/  LDC.64 R6, c[0x0][0x220] ;  /* 0x00008800ff067b82 */ /* 0x000f300000000a00 */
[----:B------:R-:W5:Y:S08]  /*0060*/  LDC.64 R8, c[0x0][0x230] ;  /* 0x00008c00ff087b82 */ /* 0x000f700000000a00 */
[----:B------:R-:W5:Y:S01]  /*0070*/  LDC.64 R10, c[0x0][0x238] ;  /* 0x00008e00ff0a7b82 */ /* 0x000f620000000a00 */
[----:B-1----:R-:W-:-:S04]  /*0080*/  SHF.L.U32 R0, R0, 0x1, RZ ;  /* 0x0000000100007819 */ /* 0x002fc800000006ff */
[----:B------:R-:W-:-:S04]  /*0090*/  LOP3.LUT R0, R0, 0x1fe, RZ, 0xc0, !PT ;  /* 0x000001fe00007812 */ /* 0x000fc800078ec0ff */
[----:B---3--:R-:W-:-:S05]  /*00a0*/  LEA R0, R5, R0, 0x9 ;  /* 0x0000000005007211 */ /* 0x008fca00078e48ff */
[----:B------:R-:W-:-:S05]  /*00b0*/  IMAD.HI R4, R0, 0x2aaaaaab, RZ ;  /* 0x2aaaaaab00047827 */ /* 0x000fca00078e02ff */
[----:B------:R-:W-:-:S04]  /*00c0*/  SHF.R.U32.HI R5, RZ, 0x1f, R4 ;  /* 0x0000001fff057819 */ /* 0x000fc80000011604 */
[----:B------:R-:W-:-:S05]  /*00d0*/  LEA.HI R5, R4, R5, RZ, 0x1b ;  /* 0x0000000504057211 */ /* 0x000fca00078fd8ff */
[----:B------:R-:W-:Y:S02]  /*00e0*/  IMAD R13, R5, -0xc0, R0 ;  /* 0xffffff40050d7824 */ /* 0x000fe400078e0200 */
[----:B------:R-:W1:Y:S02]  /*00f0*/  LDC.64 R4, c[0x0][0x218] ;  /* 0x00008600ff047b82 */ /* 0x000e640000000a00 */
[----:B--2---:R-:W-:-:S06]  /*0100*/  IMAD.WIDE R2, R13, 0x4, R2 ;  /* 0x000000040d027825 */ /* 0x004fcc00078e0202 */
[----:B------:R-:W2:Y:S01]  /*0110*/  LDG.E.EL.64 R2, desc[UR4][R2.64] ;  /* 0x0000000402027981 */ /* 0x000ea2000c2e1b00 */
[----:B----4-:R-:W-:-:S04]  /*0120*/  IMAD.WIDE R6, R13, 0x4, R6 ;  /* 0x000000040d067825 */ /* 0x010fc800078e0206 */
[C---:B-----5:R-:W-:Y:S02]  /*0130*/  IMAD.WIDE R8, R13.reuse, 0x4, R8 ;  /* 0x000000040d087825 */ /* 0x060fe400078e0208 */
[----:B------:R-:W3:Y:S02]  /*0140*/  LDG.E.EL.64 R6, desc[UR4][R6.64] ;  /* 0x0000000406067981 */ /* 0x000ee4000c2e1b00 */
[----:B0-----:R-:W-:Y:S02]  /*0150*/  IMAD.WIDE R10, R13, 0x4, R10 ;  /* 0x000000040d0a7825 */ /* 0x001fe400078e020a */
[----:B------:R-:W4:Y:S04]  /*0160*/  LDG.E.EL.64 R8, desc[UR4][R8.64] ;  /* 0x0000000408087981 */ /* 0x000f28000c2e1b00 */
[----:B------:R-:W4:Y:S01]  /*0170*/  LDG.E.EL.64 R10, desc[UR4][R10.64] ;  /* 0x000000040a0a7981 */ /* 0x000f22000c2e1b00 */
[----:B-1----:R-:W-:-:S06]  /*0180*/  IMAD.WIDE R4, R0, 0x4, R4 ;  /* 0x0000000400047825 */ /* 0x002fcc00078e0204 */
[----:B------:R-:W3:Y:S01]  /*0190*/  LDG.E.64 R4, desc[UR4][R4.64] ;  /* 0x0000000404047981 */ /* 0x000ee2000c1e1b00 */
[----:B--2---:R-:W-:Y:S01]  /*01a0*/  FADD R2, R2, 9.9999997473787516356e-06 ;  /* 0x3727c5ac02027421 */ /* 0x004fe20000000000 */
[----:B------:R-:W-:-:S03]  /*01b0*/  FADD R3, R3, 9.9999997473787516356e-06 ;  /* 0x3727c5ac03037421 */ /* 0x000fc60000000000 */
[----:B------:R-:W0:Y:S08]  /*01c0*/  MUFU.SQRT R12, R2 ;  /* 0x00000002000c7308 */ /* 0x000e300000002000 */
[----:B------:R-:W1:Y:S01]  /*01d0*/  MUFU.SQRT R13, R3 ;  /* 0x00000003000d7308 */ /* 0x000e620000002000 */
[C---:B0-----:R-:W-:Y:S02]  /*01e0*/  FSETP.GT.AND P0, PT, R12.reuse, 8.50705917302346158658e+37, PT ;  /* 0x7e8000000c00780b */ /* 0x041fe40003f04000 */
[----:B------:R-:W-:-:S02]  /*01f0*/  FSETP.GEU.AND P2, PT, R12, 1.175494350822287508e-38, PT ;  /* 0x008000000c00780b */ /* 0x000fc40003f4e000 */
[C---:B-1----:R-:W-:Y:S02]  /*0200*/  FSETP.GT.AND P1, PT, R13.reuse, 8.50705917302346158658e+37, PT ;  /* 0x7e8000000d00780b */ /* 0x042fe40003f24000 */
[----:B------:R-:W-:-:S07]  /*0210*/  FSETP.GEU.AND P3, PT, R13, 1.175494350822287508e-38, PT ;  /* 0x008000000d00780b */ /* 0x000fce0003f6e000 */
[----:B------:R-:W-:Y:S01]  /*0220*/  @P0 FMUL R12, R12, 0.25 ;  /* 0x3e8000000c0c0820 */ /* 0x000fe20000400000 */
[----:B------:R-:W-:-:S03]  /*0230*/  HFMA2.MMA R2, -RZ, RZ, 1.625, 0 ;  /* 0x3e800000ff027435 */ /* 0x000fc600000001ff */
[----:B------:R-:W-:Y:S01]  /*0240*/  @!P2 FMUL R12, R12, 16777216 ;  /* 0x4b8000000c0ca820 */ /* 0x000fe20000400000 */
[----:B------:R-:W-:-:S05]  /*0250*/  @P1 FMUL R13, R13, 0.25 ;  /* 0x3e8000000d0d1820 */ /* 0x000fca0000400000 */
[----:B------:R-:W0:Y:S01]  /*0260*/  MUFU.RCP R12, R12 ;  /* 0x0000000c000c7308 */ /* 0x000e220000001000 */
[----:B------:R-:W-:Y:S01]  /*0270*/  @!P3 FMUL R13, R13, 16777216 ;  /* 0x4b8000000d0db820 */ /* 0x000fe20000400000 */
[----:B------:R-:W-:-:S06]  /*0280*/  FSEL R3, R2, 1, P0 ;  /* 0x3f80000002037808 */ /* 0x000fcc0000000000 */
[----:B------:R-:W1:Y:S01]  /*0290*/  MUFU.RCP R13, R13 ;  /* 0x0000000d000d7308 */ /* 0x000e620000001000 */
[----:B------:R-:W-:Y:S01]  /*02a0*/  @!P2 FMUL R3, R3, 16777216 ;  /* 0x4b8000000303a820 */ /* 0x000fe20000400000 */
[----:B------:R-:W-:Y:S01]  /*02b0*/  FSEL R14, R2, 1, P1 ;  /* 0x3f800000020e7808 */ /* 0x000fe20000800000 */
[----:B---3--:R-:W-:Y:S02]  /*02c0*/  FADD R4, R4, -R6 ;  /* 0x8000000604047221 */ /* 0x008fe40000000000 */
[----:B0-----:R-:W-:Y:S02]  /*02d0*/  FMUL R3, R12, R3 ;  /* 0x000000030c037220 */ /* 0x001fe40000400000 */
[----:B------:R-:W-:Y:S01]  /*02e0*/  @!P3 FMUL R14, R14, 16777216 ;  /* 0x4b8000000e0eb820 */ /* 0x000fe20000400000 */
[----:B------:R-:W-:Y:S01]  /*02f0*/  FADD R5, R5, -R7 ;  /* 0x8000000705057221 */ /* 0x000fe20000000000 */
[----:B------:R-:W-:Y:S02]  /*0300*/  FMUL R3, R4, R3 ;  /* 0x0000000304037220 */ /* 0x000fe40000400000 */
[----:B-1----:R-:W-:-:S02]  /*0310*/  FMUL R14, R13, R14 ;  /* 0x0000000e0d0e7220 */ /* 0x002fc40000400000 */
[----:B----4-:R-:W-:Y:S02]  /*0320*/  FFMA R8, R8, R3, R10 ;  /* 0x0000000308087223 */ /* 0x010fe4000000000a */
[----:B------:R-:W-:Y:S02]  /*0330*/  FMUL R14, R5, R14 ;  /* 0x0000000e050e7220 */ /* 0x000fe40000400000 */
[----:B------:R-:W-:Y:S02]  /*0340*/  FADD R3, RZ, -R8 ;  /* 0x80000008ff037221 */ /* 0x000fe40000000000 */
[----:B------:R-:W-:Y:S02]  /*0350*/  FFMA R9, R9, R14, R11 ;  /* 0x0000000e09097223 */ /* 0x000fe4000000000b */
[----:B------:R-:W-:Y:S02]  /*0360*/  FMUL R4, R3, 1.4426950216293334961 ;  /* 0x3fb8aa3b03047820 */ /* 0x000fe40000400000 */
[----:B------:R-:W-:-:S04]  /*0370*/  FADD R3, RZ, -R9 ;  /* 0x80000009ff037221 */ /* 0x000fc80000000000 */
[----:B------:R-:W-:Y:S01]  /*0380*/  FMUL R6, R3, 1.4426950216293334961 ;  /* 0x3fb8aa3b03067820 */ /* 0x000fe20000400000 */
[----:B------:R-:W-:-:S04]  /*0390*/  FSETP.GEU.AND P0, PT, R4, -126, PT ;  /* 0xc2fc00000400780b */ /* 0x000fc80003f0e000 */
[----:B------:R-:W-:-:S09]  /*03a0*/  FSETP.GEU.AND P1, PT, R6, -126, PT ;  /* 0xc2fc00000600780b */ /* 0x000fd20003f2e000 */
[----:B------:R-:W-:-:S04]  /*03b0*/  @!P0 FMUL R4, R4, 0.5 ;  /* 0x3f00000004048820 */ /* 0x000fc80000400000 */
[----:B------:R-:W-:Y:S01]  /*03c0*/  @!P1 FMUL R6, R6, 0.5 ;  /* 0x3f00000006069820 */ /* 0x000fe20000400000 */
[----:B------:R-:W0:Y:S08]  /*03d0*/  MUFU.EX2 R3, R4 ;  /* 0x0000000400037308 */ /* 0x000e300000000800 */
[----:B------:R-:W1:Y:S01]  /*03e0*/  MUFU.EX2 R5, R6 ;  /* 0x0000000600057308 */ /* 0x000e620000000800 */
[----:B0-----:R-:W-:-:S04]  /*03f0*/  @!P0 FMUL R3, R3, R3 ;  /* 0x0000000303038220 */ /* 0x001fc80000400000 */
[----:B------:R-:W-:Y:S01]  /*0400*/  FADD R7, R3, 1 ;  /* 0x3f80000003077421 */ /* 0x000fe20000000000 */
[----:B-1----:R-:W-:-:S04]  /*0410*/  @!P1 FMUL R5, R5, R5 ;  /* 0x0000000505059220 */ /* 0x002fc80000400000 */
[----:B------:R-:W-:Y:S01]  /*0420*/  FADD R10, R5, 1 ;  /* 0x3f800000050a7421 */ /* 0x000fe20000000000 */
[----:B------:R-:W-:Y:S01]  /*0430*/  FSETP.GT.AND P0, PT, R7, 8.50705917302346158658e+37, PT ;  /* 0x7e8000000700780b */ /* 0x000fe20003f04000 */
[----:B------:R-:W0:Y:S03]  /*0440*/  LDC.64 R4, c[0x0][0x210] ;  /* 0x00008400ff047b82 */ /* 0x000e260000000a00 */
[----:B------:R-:W-:-:S09]  /*0450*/  FSETP.GT.AND P1, PT, R10, 8.50705917302346158658e+37, PT ;  /* 0x7e8000000a00780b */ /* 0x000fd20003f24000 */
[----:B------:R-:W-:-:S04]  /*0460*/  @P0 FMUL R7, R7, 0.25 ;  /* 0x3e80000007070820 */ /* 0x000fc80000400000 */
[----:B------:R-:W-:Y:S02]  /*0470*/  @P1 FMUL R10, R10, 0.25 ;  /* 0x3e8000000a0a1820 */ /* 0x000fe40000400000 */
[----:B------:R-:W1:Y:S08]  /*0480*/  MUFU.RCP R7, R7 ;  /* 0x0000000700077308 */ /* 0x000e700000001000 */
[----:B------:R-:W2:Y:S01]  /*0490*/  MUFU.RCP R10, R10 ;  /* 0x0000000a000a7308 */ /* 0x000ea20000001000 */
[----:B------:R-:W-:-:S02]  /*04a0*/  FSEL R6, R2, 1, P0 ;  /* 0x3f80000002067808 */ /* 0x000fc40000000000 */
[----:B------:R-:W-:-:S03]  /*04b0*/  FSEL R3, R2, 1, P1 ;  /* 0x3f80000002037808 */ /* 0x000fc60000800000 */
[----:B-1----:R-:W-:-:S04]  /*04c0*/  FMUL R11, R7, R6 ;  /* 0x00000006070b7220 */ /* 0x002fc80000400000 */
[----:B------:R-:W-:Y:S01]  /*04d0*/  FMUL R8, R8, R11 ;  /* 0x0000000b08087220 */ /* 0x000fe20000400000 */
[----:B--2---:R-:W-:Y:S01]  /*04e0*/  FMUL R6, R10, R3 ;  /* 0x000000030a067220 */ /* 0x004fe20000400000 */
[----:B0-----:R-:W-:-:S04]  /*04f0*/  IMAD.WIDE R2, R0, 0x4, R4 ;  /* 0x0000000400027825 */ /* 0x001fc800078e0204 */
[----:B------:R-:W-:-:S05]  /*0500*/  FMUL R9, R9, R6 ;  /* 0x0000000609097220 */ /* 0x000fca0000400000 */
[----:B------:R-:W-:Y:S01]  /*0510*/  STG.E.64 desc[UR4][R2.64], R8 ;  /* 0x0000000802007986 */ /* 0x000fe2000c101b04 */
[----:B------:R-:W-:Y:S05]  /*0520*/  EXIT ;  /* 0x000000000000794d */ /* 0x000fea0003800000 */
.L_x_0:
[----:B------:R-:W-:-:S00]  /*0530*/  BRA `(.L_x_0) ;  /* 0xfffffffc00fc7947 */ /* 0x000fc0000383ffff */
[----:B------:R-:W-:-:S00]  /*0540*/  NOP ;  /* 0x0000000000007918 */ /* 0x000fc00000000000 */
        /* <DEDUP_REMOVED lines=11> */
.L_x_1:


//--------------------- .nv.global.init           --------------------------
	.section	.nv.global.init,"aw",@progbits
.nv.global.init:
	.type		_$_str,@object
	.size		_$_str,(_$_str_$_2 - _$_str)
_$_str:
        /*0000*/ 	.byte	0x5f, 0x5f, 0x43, 0x55, 0x44, 0x41, 0x5f, 0x46, 0x54, 0x5a, 0x00
	.type		_$_str_$_2,@object
	.size		_$_str_$_2,(.L_1 - _$_str_$_2)
_$_str_$_2:
        /*000b*/ 	.byte	0x5f, 0x5f, 0x43, 0x55, 0x44, 0x41, 0x5f, 0x50, 0x52, 0x45, 0x43, 0x5f, 0x53, 0x51, 0x52, 0x54
        /*001b*/ 	.byte	0x00
.L_1:


//--------------------- .nv.constant0.triton_poi_fused__native_batch_norm_legit_no_training_mul_sigmoid_10 --------------------------
	.section	.nv.constant0.triton_poi_fused__native_batch_norm_legit_no_training_mul_sigmoid_10,"a",@progbits
	.sectionflags	@""
	.align	4
.nv.constant0.triton_poi_fused__native_batch_norm_legit_no_training_mul_sigmoid_10:
	.zero		580
